//
// Generated by NVIDIA NVVM Compiler
//
// Compiler Build ID: CL-36424714
// Cuda compilation tools, release 13.0, V13.0.88
// Based on NVVM 20.0.0
//

.version 9.0
.target sm_100
.address_size 64

	// .globl	_Z4copyPfPKf
// _ZZ13copySharedMemPfPKfE4tile has been demoted
// _ZZ18transposeCoalescedPfPKfE4tile has been demoted
// _ZZ19transposeCoalesced2PfPKfE4tile has been demoted

.visible .entry _Z4copyPfPKf(
	.param .u64 .ptr .align 1 _Z4copyPfPKf_param_0,
	.param .u64 .ptr .align 1 _Z4copyPfPKf_param_1
)
{
	.reg .b32 	%r<18>;
	.reg .b32 	%f<5>;
	.reg .b64 	%rd<17>;

	ld.param.u64 	%rd1, [_Z4copyPfPKf_param_0];
	ld.param.u64 	%rd2, [_Z4copyPfPKf_param_1];
	mov.u32 	%r1, %ctaid.x;
	shl.b32 	%r2, %r1, 5;
	mov.u32 	%r3, %tid.x;
	add.s32 	%r4, %r2, %r3;
	mov.u32 	%r5, %ctaid.y;
	shl.b32 	%r6, %r5, 5;
	mov.u32 	%r7, %tid.y;
	add.s32 	%r8, %r6, %r7;
	mov.u32 	%r9, %nctaid.x;
	cvta.to.global.u64 	%rd3, %rd2;
	cvta.to.global.u64 	%rd4, %rd1;
	mul.lo.s32 	%r10, %r9, %r8;
	shl.b32 	%r11, %r10, 5;
	add.s32 	%r12, %r4, %r11;
	mul.wide.s32 	%rd5, %r12, 4;
	add.s64 	%rd6, %rd3, %rd5;
	ld.global.f32 	%f1, [%rd6];
	add.s64 	%rd7, %rd4, %rd5;
	st.global.f32 	[%rd7], %f1;
	shl.b32 	%r13, %r9, 8;
	add.s32 	%r14, %r12, %r13;
	mul.wide.s32 	%rd8, %r14, 4;
	add.s64 	%rd9, %rd3, %rd8;
	ld.global.f32 	%f2, [%rd9];
	add.s64 	%rd10, %rd4, %rd8;
	st.global.f32 	[%rd10], %f2;
	shl.b32 	%r15, %r9, 9;
	add.s32 	%r16, %r12, %r15;
	mul.wide.s32 	%rd11, %r16, 4;
	add.s64 	%rd12, %rd3, %rd11;
	ld.global.f32 	%f3, [%rd12];
	add.s64 	%rd13, %rd4, %rd11;
	st.global.f32 	[%rd13], %f3;
	add.s32 	%r17, %r16, %r13;
	mul.wide.s32 	%rd14, %r17, 4;
	add.s64 	%rd15, %rd3, %rd14;
	ld.global.f32 	%f4, [%rd15];
	add.s64 	%rd16, %rd4, %rd14;
	st.global.f32 	[%rd16], %f4;
	ret;

}
	// .globl	_Z13copySharedMemPfPKf
.visible .entry _Z13copySharedMemPfPKf(
	.param .u64 .ptr .align 1 _Z13copySharedMemPfPKf_param_0,
	.param .u64 .ptr .align 1 _Z13copySharedMemPfPKf_param_1
)
{
	.reg .b32 	%r<23>;
	.reg .b32 	%f<9>;
	.reg .b64 	%rd<17>;
	// demoted variable
	.shared .align 4 .b8 _ZZ13copySharedMemPfPKfE4tile[4096];
	ld.param.u64 	%rd1, [_Z13copySharedMemPfPKf_param_0];
	ld.param.u64 	%rd2, [_Z13copySharedMemPfPKf_param_1];
	mov.u32 	%r1, %ctaid.x;
	shl.b32 	%r2, %r1, 5;
	mov.u32 	%r3, %tid.x;
	add.s32 	%r4, %r2, %r3;
	mov.u32 	%r5, %ctaid.y;
	shl.b32 	%r6, %r5, 5;
	mov.u32 	%r7, %tid.y;
	add.s32 	%r8, %r6, %r7;
	mov.u32 	%r9, %nctaid.x;
	cvta.to.global.u64 	%rd3, %rd2;
	mul.lo.s32 	%r10, %r9, %r8;
	shl.b32 	%r11, %r10, 5;
	add.s32 	%r12, %r11, %r4;
	mul.wide.s32 	%rd4, %r12, 4;
	add.s64 	%rd5, %rd3, %rd4;
	ld.global.f32 	%f1, [%rd5];
	shl.b32 	%r13, %r7, 5;
	add.s32 	%r14, %r13, %r3;
	shl.b32 	%r15, %r14, 2;
	mov.u32 	%r16, _ZZ13copySharedMemPfPKfE4tile;
	add.s32 	%r17, %r16, %r15;
	st.shared.f32 	[%r17], %f1;
	shl.b32 	%r18, %r9, 8;
	add.s32 	%r19, %r12, %r18;
	mul.wide.s32 	%rd6, %r19, 4;
	add.s64 	%rd7, %rd3, %rd6;
	ld.global.f32 	%f2, [%rd7];
	st.shared.f32 	[%r17+1024], %f2;
	shl.b32 	%r20, %r9, 9;
	add.s32 	%r21, %r12, %r20;
	mul.wide.s32 	%rd8, %r21, 4;
	add.s64 	%rd9, %rd3, %rd8;
	ld.global.f32 	%f3, [%rd9];
	st.shared.f32 	[%r17+2048], %f3;
	add.s32 	%r22, %r21, %r18;
	mul.wide.s32 	%rd10, %r22, 4;
	add.s64 	%rd11, %rd3, %rd10;
	ld.global.f32 	%f4, [%rd11];
	st.shared.f32 	[%r17+3072], %f4;
	bar.sync 	0;
	cvta.to.global.u64 	%rd12, %rd1;
	ld.shared.f32 	%f5, [%r17];
	add.s64 	%rd13, %rd12, %rd4;
	st.global.f32 	[%rd13], %f5;
	ld.shared.f32 	%f6, [%r17+1024];
	add.s64 	%rd14, %rd12, %rd6;
	st.global.f32 	[%rd14], %f6;
	ld.shared.f32 	%f7, [%r17+2048];
	add.s64 	%rd15, %rd12, %rd8;
	st.global.f32 	[%rd15], %f7;
	ld.shared.f32 	%f8, [%r17+3072];
	add.s64 	%rd16, %rd12, %rd10;
	st.global.f32 	[%rd16], %f8;
	ret;

}
	// .globl	_Z14transposeNaivePfPKf
.visible .entry _Z14transposeNaivePfPKf(
	.param .u64 .ptr .align 1 _Z14transposeNaivePfPKf_param_0,
	.param .u64 .ptr .align 1 _Z14transposeNaivePfPKf_param_1
)
{
	.reg .b32 	%r<18>;
	.reg .b32 	%f<5>;
	.reg .b64 	%rd<15>;

	ld.param.u64 	%rd1, [_Z14transposeNaivePfPKf_param_0];
	ld.param.u64 	%rd2, [_Z14transposeNaivePfPKf_param_1];
	mov.u32 	%r1, %ctaid.x;
	shl.b32 	%r2, %r1, 5;
	mov.u32 	%r3, %tid.x;
	add.s32 	%r4, %r2, %r3;
	mov.u32 	%r5, %ctaid.y;
	shl.b32 	%r6, %r5, 5;
	mov.u32 	%r7, %tid.y;
	add.s32 	%r8, %r6, %r7;
	mov.u32 	%r9, %nctaid.x;
	shl.b32 	%r10, %r9, 5;
	cvta.to.global.u64 	%rd3, %rd2;
	cvta.to.global.u64 	%rd4, %rd1;
	mad.lo.s32 	%r11, %r8, %r10, %r4;
	mul.wide.s32 	%rd5, %r11, 4;
	add.s64 	%rd6, %rd3, %rd5;
	ld.global.f32 	%f1, [%rd6];
	mad.lo.s32 	%r12, %r4, %r10, %r8;
	mul.wide.s32 	%rd7, %r12, 4;
	add.s64 	%rd8, %rd4, %rd7;
	st.global.f32 	[%rd8], %f1;
	shl.b32 	%r13, %r9, 8;
	add.s32 	%r14, %r11, %r13;
	mul.wide.s32 	%rd9, %r14, 4;
	add.s64 	%rd10, %rd3, %rd9;
	ld.global.f32 	%f2, [%rd10];
	st.global.f32 	[%rd8+32], %f2;
	shl.b32 	%r15, %r9, 9;
	add.s32 	%r16, %r11, %r15;
	mul.wide.s32 	%rd11, %r16, 4;
	add.s64 	%rd12, %rd3, %rd11;
	ld.global.f32 	%f3, [%rd12];
	st.global.f32 	[%rd8+64], %f3;
	add.s32 	%r17, %r16, %r13;
	mul.wide.s32 	%rd13, %r17, 4;
	add.s64 	%rd14, %rd3, %rd13;
	ld.global.f32 	%f4, [%rd14];
	st.global.f32 	[%rd8+96], %f4;
	ret;

}
	// .globl	_Z18transposeCoalescedPfPKf
.visible .entry _Z18transposeCoalescedPfPKf(
	.param .u64 .ptr .align 1 _Z18transposeCoalescedPfPKf_param_0,
	.param .u64 .ptr .align 1 _Z18transposeCoalescedPfPKf_param_1
)
{
	.reg .b32 	%r<31>;
	.reg .b32 	%f<9>;
	.reg .b64 	%rd<21>;
	// demoted variable
	.shared .align 4 .b8 _ZZ18transposeCoalescedPfPKfE4tile[4096];
	ld.param.u64 	%rd1, [_Z18transposeCoalescedPfPKf_param_0];
	ld.param.u64 	%rd2, [_Z18transposeCoalescedPfPKf_param_1];
	mov.u32 	%r1, %ctaid.x;
	shl.b32 	%r2, %r1, 5;
	mov.u32 	%r3, %tid.x;
	add.s32 	%r4, %r2, %r3;
	mov.u32 	%r5, %ctaid.y;
	shl.b32 	%r6, %r5, 5;
	mov.u32 	%r7, %tid.y;
	add.s32 	%r8, %r6, %r7;
	mov.u32 	%r9, %nctaid.x;
	shl.b32 	%r10, %r9, 5;
	shl.b32 	%r11, %r3, 2;
	mov.u32 	%r12, _ZZ18transposeCoalescedPfPKfE4tile;
	add.s32 	%r13, %r12, %r11;
	cvta.to.global.u64 	%rd3, %rd2;
	mad.lo.s32 	%r14, %r8, %r10, %r4;
	mul.wide.s32 	%rd4, %r14, 4;
	add.s64 	%rd5, %rd3, %rd4;
	ld.global.f32 	%f1, [%rd5];
	shl.b32 	%r15, %r7, 7;
	add.s32 	%r16, %r13, %r15;
	st.shared.f32 	[%r16], %f1;
	shl.b32 	%r17, %r9, 8;
	add.s32 	%r18, %r14, %r17;
	mul.wide.s32 	%rd6, %r18, 4;
	add.s64 	%rd7, %rd3, %rd6;
	ld.global.f32 	%f2, [%rd7];
	st.shared.f32 	[%r16+1024], %f2;
	shl.b32 	%r19, %r9, 9;
	add.s32 	%r20, %r14, %r19;
	mul.wide.s32 	%rd8, %r20, 4;
	add.s64 	%rd9, %rd3, %rd8;
	ld.global.f32 	%f3, [%rd9];
	st.shared.f32 	[%r16+2048], %f3;
	add.s32 	%r21, %r20, %r17;
	mul.wide.s32 	%rd10, %r21, 4;
	add.s64 	%rd11, %rd3, %rd10;
	ld.global.f32 	%f4, [%rd11];
	st.shared.f32 	[%r16+3072], %f4;
	bar.sync 	0;
	add.s32 	%r22, %r6, %r3;
	add.s32 	%r23, %r2, %r7;
	mad.lo.s32 	%r24, %r3, 124, %r13;
	cvta.to.global.u64 	%rd12, %rd1;
	shl.b32 	%r25, %r7, 2;
	add.s32 	%r26, %r24, %r25;
	ld.shared.f32 	%f5, [%r26];
	mad.lo.s32 	%r27, %r23, %r10, %r22;
	mul.wide.s32 	%rd13, %r27, 4;
	add.s64 	%rd14, %rd12, %rd13;
	st.global.f32 	[%rd14], %f5;
	ld.shared.f32 	%f6, [%r26+32];
	add.s32 	%r28, %r27, %r17;
	mul.wide.s32 	%rd15, %r28, 4;
	add.s64 	%rd16, %rd12, %rd15;
	st.global.f32 	[%rd16], %f6;
	ld.shared.f32 	%f7, [%r26+64];
	add.s32 	%r29, %r27, %r19;
	mul.wide.s32 	%rd17, %r29, 4;
	add.s64 	%rd18, %rd12, %rd17;
	st.global.f32 	[%rd18], %f7;
	ld.shared.f32 	%f8, [%r26+96];
	add.s32 	%r30, %r29, %r17;
	mul.wide.s32 	%rd19, %r30, 4;
	add.s64 	%rd20, %rd12, %rd19;
	st.global.f32 	[%rd20], %f8;
	ret;

}
	// .globl	_Z19transposeCoalesced2PfPKf
.visible .entry _Z19transposeCoalesced2PfPKf(
	.param .u64 .ptr .align 1 _Z19transposeCoalesced2PfPKf_param_0,
	.param .u64 .ptr .align 1 _Z19transposeCoalesced2PfPKf_param_1
)
{
	.reg .b32 	%r<31>;
	.reg .b32 	%f<9>;
	.reg .b64 	%rd<21>;
	// demoted variable
	.shared .align 4 .b8 _ZZ19transposeCoalesced2PfPKfE4tile[4224];
	ld.param.u64 	%rd1, [_Z19transposeCoalesced2PfPKf_param_0];
	ld.param.u64 	%rd2, [_Z19transposeCoalesced2PfPKf_param_1];
	mov.u32 	%r1, %ctaid.x;
	shl.b32 	%r2, %r1, 5;
	mov.u32 	%r3, %tid.x;
	add.s32 	%r4, %r2, %r3;
	mov.u32 	%r5, %ctaid.y;
	shl.b32 	%r6, %r5, 5;
	mov.u32 	%r7, %tid.y;
	add.s32 	%r8, %r6, %r7;
	mov.u32 	%r9, %nctaid.x;
	shl.b32 	%r10, %r9, 5;
	shl.b32 	%r11, %r3, 2;
	mov.u32 	%r12, _ZZ19transposeCoalesced2PfPKfE4tile;
	add.s32 	%r13, %r12, %r11;
	cvta.to.global.u64 	%rd3, %rd2;
	mad.lo.s32 	%r14, %r8, %r10, %r4;
	mul.wide.s32 	%rd4, %r14, 4;
	add.s64 	%rd5, %rd3, %rd4;
	ld.global.f32 	%f1, [%rd5];
	mad.lo.s32 	%r15, %r7, 132, %r13;
	st.shared.f32 	[%r15], %f1;
	shl.b32 	%r16, %r9, 8;
	add.s32 	%r17, %r14, %r16;
	mul.wide.s32 	%rd6, %r17, 4;
	add.s64 	%rd7, %rd3, %rd6;
	ld.global.f32 	%f2, [%rd7];
	st.shared.f32 	[%r15+1056], %f2;
	shl.b32 	%r18, %r9, 9;
	add.s32 	%r19, %r14, %r18;
	mul.wide.s32 	%rd8, %r19, 4;
	add.s64 	%rd9, %rd3, %rd8;
	ld.global.f32 	%f3, [%rd9];
	st.shared.f32 	[%r15+2112], %f3;
	add.s32 	%r20, %r19, %r16;
	mul.wide.s32 	%rd10, %r20, 4;
	add.s64 	%rd11, %rd3, %rd10;
	ld.global.f32 	%f4, [%rd11];
	st.shared.f32 	[%r15+3168], %f4;
	bar.sync 	0;
	add.s32 	%r21, %r6, %r3;
	add.s32 	%r22, %r2, %r7;
	shl.b32 	%r23, %r3, 7;
	add.s32 	%r24, %r13, %r23;
	cvta.to.global.u64 	%rd12, %rd1;
	shl.b32 	%r25, %r7, 2;
	add.s32 	%r26, %r24, %r25;
	ld.shared.f32 	%f5, [%r26];
	mad.lo.s32 	%r27, %r22, %r10, %r21;
	mul.wide.s32 	%rd13, %r27, 4;
	add.s64 	%rd14, %rd12, %rd13;
	st.global.f32 	[%rd14], %f5;
	ld.shared.f32 	%f6, [%r26+32];
	add.s32 	%r28, %r27, %r16;
	mul.wide.s32 	%rd15, %r28, 4;
	add.s64 	%rd16, %rd12, %rd15;
	st.global.f32 	[%rd16], %f6;
	ld.shared.f32 	%f7, [%r26+64];
	add.s32 	%r29, %r27, %r18;
	mul.wide.s32 	%rd17, %r29, 4;
	add.s64 	%rd18, %rd12, %rd17;
	st.global.f32 	[%rd18], %f7;
	ld.shared.f32 	%f8, [%r26+96];
	add.s32 	%r30, %r29, %r16;
	mul.wide.s32 	%rd19, %r30, 4;
	add.s64 	%rd20, %rd12, %rd19;
	st.global.f32 	[%rd20], %f8;
	ret;

}


// ===== COMPILED SASS (sm_100) =====

	.target	sm_100

	.elftype	@"ET_EXEC"


//--------------------- .note.nv.tkinfo           --------------------------
	.section	.note.nv.tkinfo,"",@"SHT_NOTE"
	.sectionflags	@"SHF_NOTE_NV_TKINFO"
	.tkinfo
        /*0018*/ 	.word	0x00000002
        /*0030*/ 	.string	""
        /*0030*/ 	.string	"ptxas"
        /*0030*/ 	.string	"Cuda compilation tools, release 13.0, V13.0.88"
        /*0030*/ 	.string	"Build cuda_13.0.r13.0/compiler.36424714_0"
        /*0030*/ 	.string	"-arch sm_100 -m 64 "



//--------------------- .note.nv.cuinfo           --------------------------
	.section	.note.nv.cuinfo,"",@"SHT_NOTE"
	.sectionflags	@"SHF_NOTE_NV_CUINFO"
        /*0018*/ 	.short	0x0002
        /*001a*/ 	.short	0x0064
        /*001c*/ 	.short	0x0082
	.zero		2


//--------------------- .nv.info                  --------------------------
	.section	.nv.info,"",@"SHT_CUDA_INFO"
	.align	4


	//----- nvinfo : EIATTR_REGCOUNT
	.align		4
        /*0000*/ 	.byte	0x04, 0x2f
        /*0002*/ 	.short	(.L_1 - .L_0)
	.align		4
.L_0:
        /*0004*/ 	.word	index@(_Z4copyPfPKf)
        /*0008*/ 	.word	0x00000018


	//----- nvinfo : EIATTR_FRAME_SIZE
	.align		4
.L_1:
        /*000c*/ 	.byte	0x04, 0x11
        /*000e*/ 	.short	(.L_3 - .L_2)
	.align		4
.L_2:
        /*0010*/ 	.word	index@(_Z4copyPfPKf)
        /*0014*/ 	.word	0x00000000


	//----- nvinfo : EIATTR_REGCOUNT
	.align		4
.L_3:
        /*0018*/ 	.byte	0x04, 0x2f
        /*001a*/ 	.short	(.L_5 - .L_4)
	.align		4
.L_4:
        /*001c*/ 	.word	index@(_Z13copySharedMemPfPKf)
        /*0020*/ 	.word	0x00000018


	//----- nvinfo : EIATTR_FRAME_SIZE
	.align		4
.L_5:
        /*0024*/ 	.byte	0x04, 0x11
        /*0026*/ 	.short	(.L_7 - .L_6)
	.align		4
.L_6:
        /*0028*/ 	.word	index@(_Z13copySharedMemPfPKf)
        /*002c*/ 	.word	0x00000000


	//----- nvinfo : EIATTR_REGCOUNT
	.align		4
.L_7:
        /*0030*/ 	.byte	0x04, 0x2f
        /*0032*/ 	.short	(.L_9 - .L_8)
	.align		4
.L_8:
        /*0034*/ 	.word	index@(_Z14transposeNaivePfPKf)
        /*0038*/ 	.word	0x00000010


	//----- nvinfo : EIATTR_FRAME_SIZE
	.align		4
.L_9:
        /*003c*/ 	.byte	0x04, 0x11
        /*003e*/ 	.short	(.L_11 - .L_10)
	.align		4
.L_10:
        /*0040*/ 	.word	index@(_Z14transposeNaivePfPKf)
        /*0044*/ 	.word	0x00000000


	//----- nvinfo : EIATTR_REGCOUNT
	.align		4
.L_11:
        /*0048*/ 	.byte	0x04, 0x2f
        /*004a*/ 	.short	(.L_13 - .L_12)
	.align		4
.L_12:
        /*004c*/ 	.word	index@(_Z18transposeCoalescedPfPKf)
        /*0050*/ 	.word	0x00000018


	//----- nvinfo : EIATTR_FRAME_SIZE
	.align		4
.L_13:
        /*0054*/ 	.byte	0x04, 0x11
        /*0056*/ 	.short	(.L_15 - .L_14)
	.align		4
.L_14:
        /*0058*/ 	.word	index@(_Z18transposeCoalescedPfPKf)
        /*005c*/ 	.word	0x00000000


	//----- nvinfo : EIATTR_REGCOUNT
	.align		4
.L_15:
        /*0060*/ 	.byte	0x04, 0x2f
        /*0062*/ 	.short	(.L_17 - .L_16)
	.align		4
.L_16:
        /*0064*/ 	.word	index@(_Z19transposeCoalesced2PfPKf)
        /*0068*/ 	.word	0x00000018


	//----- nvinfo : EIATTR_FRAME_SIZE
	.align		4
.L_17:
        /*006c*/ 	.byte	0x04, 0x11
        /*006e*/ 	.short	(.L_19 - .L_18)
	.align		4
.L_18:
        /*0070*/ 	.word	index@(_Z19transposeCoalesced2PfPKf)
        /*0074*/ 	.word	0x00000000


	//----- nvinfo : EIATTR_MIN_STACK_SIZE
	.align		4
.L_19:
        /*0078*/ 	.byte	0x04, 0x12
        /*007a*/ 	.short	(.L_21 - .L_20)
	.align		4
.L_20:
        /*007c*/ 	.word	index@(_Z19transposeCoalesced2PfPKf)
        /*0080*/ 	.word	0x00000000


	//----- nvinfo : EIATTR_MIN_STACK_SIZE
	.align		4
.L_21:
        /*0084*/ 	.byte	0x04, 0x12
        /*0086*/ 	.short	(.L_23 - .L_22)
	.align		4
.L_22:
        /*0088*/ 	.word	index@(_Z18transposeCoalescedPfPKf)
        /*008c*/ 	.word	0x00000000


	//----- nvinfo : EIATTR_MIN_STACK_SIZE
	.align		4
.L_23:
        /*0090*/ 	.byte	0x04, 0x12
        /*0092*/ 	.short	(.L_25 - .L_24)
	.align		4
.L_24:
        /*0094*/ 	.word	index@(_Z14transposeNaivePfPKf)
        /*0098*/ 	.word	0x00000000


	//----- nvinfo : EIATTR_MIN_STACK_SIZE
	.align		4
.L_25:
        /*009c*/ 	.byte	0x04, 0x12
        /*009e*/ 	.short	(.L_27 - .L_26)
	.align		4
.L_26:
        /*00a0*/ 	.word	index@(_Z13copySharedMemPfPKf)
        /*00a4*/ 	.word	0x00000000


	//----- nvinfo : EIATTR_MIN_STACK_SIZE
	.align		4
.L_27:
        /*00a8*/ 	.byte	0x04, 0x12
        /*00aa*/ 	.short	(.L_29 - .L_28)
	.align		4
.L_28:
        /*00ac*/ 	.word	index@(_Z4copyPfPKf)
        /*00b0*/ 	.word	0x00000000
.L_29:


//--------------------- .nv.compat                --------------------------
	.section	.nv.compat,"",@"SHT_CUDA_COMPAT_INFO"
	.align	4
        /*0000*/ 	.byte	0x02, 0x09, 0x00, 0x00, 0x02, 0x02, 0x01, 0x00, 0x02, 0x05, 0x05, 0x00, 0x03, 0x07, 0x01, 0x01
        /*0010*/ 	.byte	0x02, 0x03, 0x00, 0x00, 0x02, 0x06, 0x01, 0x00, 0x04, 0x0b, 0x08, 0x00, 0x09, 0x00, 0x00, 0x00
        /*0020*/ 	.byte	0x00, 0x00, 0x00, 0x00


//--------------------- .nv.info._Z19transposeCoalesced2PfPKf --------------------------
	.section	.nv.info._Z19transposeCoalesced2PfPKf,"",@"SHT_CUDA_INFO"
	.sectionflags	@""
	.align	4


	//----- nvinfo : EIATTR_CUDA_API_VERSION
	.align		4
        /*0000*/ 	.byte	0x04, 0x37
        /*0002*/ 	.short	(.L_31 - .L_30)
.L_30:
        /*0004*/ 	.word	0x00000082


	//----- nvinfo : EIATTR_KPARAM_INFO
	.align		4
.L_31:
        /*0008*/ 	.byte	0x04, 0x17
        /*000a*/ 	.short	(.L_33 - .L_32)
.L_32:
        /*000c*/ 	.word	0x00000000
        /*0010*/ 	.short	0x0001
        /*0012*/ 	.short	0x0008
        /*0014*/ 	.byte	0x00, 0xf5, 0x21, 0x00


	//----- nvinfo : EIATTR_KPARAM_INFO
	.align		4
.L_33:
        /*0018*/ 	.byte	0x04, 0x17
        /*001a*/ 	.short	(.L_35 - .L_34)
.L_34:
        /*001c*/ 	.word	0x00000000
        /*0020*/ 	.short	0x0000
        /*0022*/ 	.short	0x0000
        /*0024*/ 	.byte	0x00, 0xf5, 0x21, 0x00


	//----- nvinfo : EIATTR_SPARSE_MMA_MASK
	.align		4
.L_35:
        /*0028*/ 	.byte	0x03, 0x50
        /*002a*/ 	.short	0x0000


	//----- nvinfo : EIATTR_MAXREG_COUNT
	.align		4
        /*002c*/ 	.byte	0x03, 0x1b
        /*002e*/ 	.short	0x00ff


	//----- nvinfo : EIATTR_NUM_BARRIERS
	.align		4
        /*0030*/ 	.byte	0x02, 0x4c
        /*0032*/ 	.byte	0x01
	.zero		1


	//----- nvinfo : EIATTR_MERCURY_ISA_VERSION
	.align		4
        /*0034*/ 	.byte	0x03, 0x5f
        /*0036*/ 	.short	0x0101


	//----- nvinfo : EIATTR_VRC_CTA_INIT_COUNT
	.align		4
        /*0038*/ 	.byte	0x02, 0x4a
	.zero		1
	.zero		1


	//----- nvinfo : EIATTR_EXIT_INSTR_OFFSETS
	.align		4
        /*003c*/ 	.byte	0x04, 0x1c
        /*003e*/ 	.short	(.L_37 - .L_36)


	//   ....[0]....
.L_36:
        /*0040*/ 	.word	0x00000360


	//----- nvinfo : EIATTR_CBANK_PARAM_SIZE
	.align		4
.L_37:
        /*0044*/ 	.byte	0x03, 0x19
        /*0046*/ 	.short	0x0010


	//----- nvinfo : EIATTR_PARAM_CBANK
	.align		4
        /*0048*/ 	.byte	0x04, 0x0a
        /*004a*/ 	.short	(.L_39 - .L_38)
	.align		4
.L_38:
        /*004c*/ 	.word	index@(.nv.constant0._Z19transposeCoalesced2PfPKf)
        /*0050*/ 	.short	0x0380
        /*0052*/ 	.short	0x0010


	//----- nvinfo : EIATTR_SW_WAR
	.align		4
.L_39:
        /*0054*/ 	.byte	0x04, 0x36
        /*0056*/ 	.short	(.L_41 - .L_40)
.L_40:
        /*0058*/ 	.word	0x00000008
.L_41:


//--------------------- .nv.info._Z18transposeCoalescedPfPKf --------------------------
	.section	.nv.info._Z18transposeCoalescedPfPKf,"",@"SHT_CUDA_INFO"
	.sectionflags	@""
	.align	4


	//----- nvinfo : EIATTR_CUDA_API_VERSION
	.align		4
        /*0000*/ 	.byte	0x04, 0x37
        /*0002*/ 	.short	(.L_43 - .L_42)
.L_42:
        /*0004*/ 	.word	0x00000082


	//----- nvinfo : EIATTR_KPARAM_INFO
	.align		4
.L_43:
        /*0008*/ 	.byte	0x04, 0x17
        /*000a*/ 	.short	(.L_45 - .L_44)
.L_44:
        /*000c*/ 	.word	0x00000000
        /*0010*/ 	.short	0x0001
        /*0012*/ 	.short	0x0008
        /*0014*/ 	.byte	0x00, 0xf5, 0x21, 0x00


	//----- nvinfo : EIATTR_KPARAM_INFO
	.align		4
.L_45:
        /*0018*/ 	.byte	0x04, 0x17
        /*001a*/ 	.short	(.L_47 - .L_46)
.L_46:
        /*001c*/ 	.word	0x00000000
        /*0020*/ 	.short	0x0000
        /*0022*/ 	.short	0x0000
        /*0024*/ 	.byte	0x00, 0xf5, 0x21, 0x00


	//----- nvinfo : EIATTR_SPARSE_MMA_MASK
	.align		4
.L_47:
        /*0028*/ 	.byte	0x03, 0x50
        /*002a*/ 	.short	0x0000


	//----- nvinfo : EIATTR_MAXREG_COUNT
	.align		4
        /*002c*/ 	.byte	0x03, 0x1b
        /*002e*/ 	.short	0x00ff


	//----- nvinfo : EIATTR_NUM_BARRIERS
	.align		4
        /*0030*/ 	.byte	0x02, 0x4c
        /*0032*/ 	.byte	0x01
	.zero		1


	//----- nvinfo : EIATTR_MERCURY_ISA_VERSION
	.align		4
        /*0034*/ 	.byte	0x03, 0x5f
        /*0036*/ 	.short	0x0101


	//----- nvinfo : EIATTR_VRC_CTA_INIT_COUNT
	.align		4
        /*0038*/ 	.byte	0x02, 0x4a
	.zero		1
	.zero		1


	//----- nvinfo : EIATTR_EXIT_INSTR_OFFSETS
	.align		4
        /*003c*/ 	.byte	0x04, 0x1c
        /*003e*/ 	.short	(.L_49 - .L_48)


	//   ....[0]....
.L_48:
        /*0040*/ 	.word	0x00000360


	//----- nvinfo : EIATTR_CBANK_PARAM_SIZE
	.align		4
.L_49:
        /*0044*/ 	.byte	0x03, 0x19
        /*0046*/ 	.short	0x0010


	//----- nvinfo : EIATTR_PARAM_CBANK
	.align		4
        /*0048*/ 	.byte	0x04, 0x0a
        /*004a*/ 	.short	(.L_51 - .L_50)
	.align		4
.L_50:
        /*004c*/ 	.word	index@(.nv.constant0._Z18transposeCoalescedPfPKf)
        /*0050*/ 	.short	0x0380
        /*0052*/ 	.short	0x0010


	//----- nvinfo : EIATTR_SW_WAR
	.align		4
.L_51:
        /*0054*/ 	.byte	0x04, 0x36
        /*0056*/ 	.short	(.L_53 - .L_52)
.L_52:
        /*0058*/ 	.word	0x00000008
.L_53:


//--------------------- .nv.info._Z14transposeNaivePfPKf --------------------------
	.section	.nv.info._Z14transposeNaivePfPKf,"",@"SHT_CUDA_INFO"
	.sectionflags	@""
	.align	4


	//----- nvinfo : EIATTR_CUDA_API_VERSION
	.align		4
        /*0000*/ 	.byte	0x04, 0x37
        /*0002*/ 	.short	(.L_55 - .L_54)
.L_54:
        /*0004*/ 	.word	0x00000082


	//----- nvinfo : EIATTR_KPARAM_INFO
	.align		4
.L_55:
        /*0008*/ 	.byte	0x04, 0x17
        /*000a*/ 	.short	(.L_57 - .L_56)
.L_56:
        /*000c*/ 	.word	0x00000000
        /*0010*/ 	.short	0x0001
        /*0012*/ 	.short	0x0008
        /*0014*/ 	.byte	0x00, 0xf5, 0x21, 0x00


	//----- nvinfo : EIATTR_KPARAM_INFO
	.align		4
.L_57:
        /*0018*/ 	.byte	0x04, 0x17
        /*001a*/ 	.short	(.L_59 - .L_58)
.L_58:
        /*001c*/ 	.word	0x00000000
        /*0020*/ 	.short	0x0000
        /*0022*/ 	.short	0x0000
        /*0024*/ 	.byte	0x00, 0xf5, 0x21, 0x00


	//----- nvinfo : EIATTR_SPARSE_MMA_MASK
	.align		4
.L_59:
        /*0028*/ 	.byte	0x03, 0x50
        /*002a*/ 	.short	0x0000


	//----- nvinfo : EIATTR_MAXREG_COUNT
	.align		4
        /*002c*/ 	.byte	0x03, 0x1b
        /*002e*/ 	.short	0x00ff


	//----- nvinfo : EIATTR_MERCURY_ISA_VERSION
	.align		4
        /*0030*/ 	.byte	0x03, 0x5f
        /*0032*/ 	.short	0x0101


	//----- nvinfo : EIATTR_VRC_CTA_INIT_COUNT
	.align		4
        /*0034*/ 	.byte	0x02, 0x4a
	.zero		1
	.zero		1


	//----- nvinfo : EIATTR_EXIT_INSTR_OFFSETS
	.align		4
        /*0038*/ 	.byte	0x04, 0x1c
        /*003a*/ 	.short	(.L_61 - .L_60)


	//   ....[0]....
.L_60:
        /*003c*/ 	.word	0x000001e0


	//----- nvinfo : EIATTR_CBANK_PARAM_SIZE
	.align		4
.L_61:
        /*0040*/ 	.byte	0x03, 0x19
        /*0042*/ 	.short	0x0010


	//----- nvinfo : EIATTR_PARAM_CBANK
	.align		4
        /*0044*/ 	.byte	0x04, 0x0a
        /*0046*/ 	.short	(.L_63 - .L_62)
	.align		4
.L_62:
        /*0048*/ 	.word	index@(.nv.constant0._Z14transposeNaivePfPKf)
        /*004c*/ 	.short	0x0380
        /*004e*/ 	.short	0x0010


	//----- nvinfo : EIATTR_SW_WAR
	.align		4
.L_63:
        /*0050*/ 	.byte	0x04, 0x36
        /*0052*/ 	.short	(.L_65 - .L_64)
.L_64:
        /*0054*/ 	.word	0x00000008
.L_65:


//--------------------- .nv.info._Z13copySharedMemPfPKf --------------------------
	.section	.nv.info._Z13copySharedMemPfPKf,"",@"SHT_CUDA_INFO"
	.sectionflags	@""
	.align	4


	//----- nvinfo : EIATTR_CUDA_API_VERSION
	.align		4
        /*0000*/ 	.byte	0x04, 0x37
        /*0002*/ 	.short	(.L_67 - .L_66)
.L_66:
        /*0004*/ 	.word	0x00000082


	//----- nvinfo : EIATTR_KPARAM_INFO
	.align		4
.L_67:
        /*0008*/ 	.byte	0x04, 0x17
        /*000a*/ 	.short	(.L_69 - .L_68)
.L_68:
        /*000c*/ 	.word	0x00000000
        /*0010*/ 	.short	0x0001
        /*0012*/ 	.short	0x0008
        /*0014*/ 	.byte	0x00, 0xf5, 0x21, 0x00


	//----- nvinfo : EIATTR_KPARAM_INFO
	.align		4
.L_69:
        /*0018*/ 	.byte	0x04, 0x17
        /*001a*/ 	.short	(.L_71 - .L_70)
.L_70:
        /*001c*/ 	.word	0x00000000
        /*0020*/ 	.short	0x0000
        /*0022*/ 	.short	0x0000
        /*0024*/ 	.byte	0x00, 0xf5, 0x21, 0x00


	//----- nvinfo : EIATTR_SPARSE_MMA_MASK
	.align		4
.L_71:
        /*0028*/ 	.byte	0x03, 0x50
        /*002a*/ 	.short	0x0000


	//----- nvinfo : EIATTR_MAXREG_COUNT
	.align		4
        /*002c*/ 	.byte	0x03, 0x1b
        /*002e*/ 	.short	0x00ff


	//----- nvinfo : EIATTR_NUM_BARRIERS
	.align		4
        /*0030*/ 	.byte	0x02, 0x4c
        /*0032*/ 	.byte	0x01
	.zero		1


	//----- nvinfo : EIATTR_MERCURY_ISA_VERSION
	.align		4
        /*0034*/ 	.byte	0x03, 0x5f
        /*0036*/ 	.short	0x0101


	//----- nvinfo : EIATTR_VRC_CTA_INIT_COUNT
	.align		4
        /*0038*/ 	.byte	0x02, 0x4a
	.zero		1
	.zero		1


	//----- nvinfo : EIATTR_EXIT_INSTR_OFFSETS
	.align		4
        /*003c*/ 	.byte	0x04, 0x1c
        /*003e*/ 	.short	(.L_73 - .L_72)


	//   ....[0]....
.L_72:
        /*0040*/ 	.word	0x000002e0


	//----- nvinfo : EIATTR_CBANK_PARAM_SIZE
	.align		4
.L_73:
        /*0044*/ 	.byte	0x03, 0x19
        /*0046*/ 	.short	0x0010


	//----- nvinfo : EIATTR_PARAM_CBANK
	.align		4
        /*0048*/ 	.byte	0x04, 0x0a
        /*004a*/ 	.short	(.L_75 - .L_74)
	.align		4
.L_74:
        /*004c*/ 	.word	index@(.nv.constant0._Z13copySharedMemPfPKf)
        /*0050*/ 	.short	0x0380
        /*0052*/ 	.short	0x0010


	//----- nvinfo : EIATTR_SW_WAR
	.align		4
.L_75:
        /*0054*/ 	.byte	0x04, 0x36
        /*0056*/ 	.short	(.L_77 - .L_76)
.L_76:
        /*0058*/ 	.word	0x00000008
.L_77:


//--------------------- .nv.info._Z4copyPfPKf     --------------------------
	.section	.nv.info._Z4copyPfPKf,"",@"SHT_CUDA_INFO"
	.sectionflags	@""
	.align	4


	//----- nvinfo : EIATTR_CUDA_API_VERSION
	.align		4
        /*0000*/ 	.byte	0x04, 0x37
        /*0002*/ 	.short	(.L_79 - .L_78)
.L_78:
        /*0004*/ 	.word	0x00000082


	//----- nvinfo : EIATTR_KPARAM_INFO
	.align		4
.L_79:
        /*0008*/ 	.byte	0x04, 0x17
        /*000a*/ 	.short	(.L_81 - .L_80)
.L_80:
        /*000c*/ 	.word	0x00000000
        /*0010*/ 	.short	0x0001
        /*0012*/ 	.short	0x0008
        /*0014*/ 	.byte	0x00, 0xf5, 0x21, 0x00


	//----- nvinfo : EIATTR_KPARAM_INFO
	.align		4
.L_81:
        /*0018*/ 	.byte	0x04, 0x17
        /*001a*/ 	.short	(.L_83 - .L_82)
.L_82:
        /*001c*/ 	.word	0x00000000
        /*0020*/ 	.short	0x0000
        /*0022*/ 	.short	0x0000
        /*0024*/ 	.byte	0x00, 0xf5, 0x21, 0x00


	//----- nvinfo : EIATTR_SPARSE_MMA_MASK
	.align		4
.L_83:
        /*0028*/ 	.byte	0x03, 0x50
        /*002a*/ 	.short	0x0000


	//----- nvinfo : EIATTR_MAXREG_COUNT
	.align		4
        /*002c*/ 	.byte	0x03, 0x1b
        /*002e*/ 	.short	0x00ff


	//----- nvinfo : EIATTR_MERCURY_ISA_VERSION
	.align		4
        /*0030*/ 	.byte	0x03, 0x5f
        /*0032*/ 	.short	0x0101


	//----- nvinfo : EIATTR_VRC_CTA_INIT_COUNT
	.align		4
        /*0034*/ 	.byte	0x02, 0x4a
	.zero		1
	.zero		1


	//----- nvinfo : EIATTR_EXIT_INSTR_OFFSETS
	.align		4
        /*0038*/ 	.byte	0x04, 0x1c
        /*003a*/ 	.short	(.L_85 - .L_84)


	//   ....[0]....
.L_84:
        /*003c*/ 	.word	0x00000200


	//----- nvinfo : EIATTR_CBANK_PARAM_SIZE
	.align		4
.L_85:
        /*0040*/ 	.byte	0x03, 0x19
        /*0042*/ 	.short	0x0010


	//----- nvinfo : EIATTR_PARAM_CBANK
	.align		4
        /*0044*/ 	.byte	0x04, 0x0a
        /*0046*/ 	.short	(.L_87 - .L_86)
	.align		4
.L_86:
        /*0048*/ 	.word	index@(.nv.constant0._Z4copyPfPKf)
        /*004c*/ 	.short	0x0380
        /*004e*/ 	.short	0x0010


	//----- nvinfo : EIATTR_SW_WAR
	.align		4
.L_87:
        /*0050*/ 	.byte	0x04, 0x36
        /*0052*/ 	.short	(.L_89 - .L_88)
.L_88:
        /*0054*/ 	.word	0x00000008
.L_89:


//--------------------- .nv.callgraph             --------------------------
	.section	.nv.callgraph,"",@"SHT_CUDA_CALLGRAPH"
	.align	4
	.sectionentsize	8
	.align		4
        /*0000*/ 	.word	0x00000000
	.align		4
        /*0004*/ 	.word	0xffffffff
	.align		4
        /*0008*/ 	.word	0x00000000
	.align		4
        /*000c*/ 	.word	0xfffffffe
	.align		4
        /*0010*/ 	.word	0x00000000
	.align		4
        /*0014*/ 	.word	0xfffffffd
	.align		4
        /*0018*/ 	.word	0x00000000
	.align		4
        /*001c*/ 	.word	0xfffffffc


//--------------------- .text._Z19transposeCoalesced2PfPKf --------------------------
	.section	.text._Z19transposeCoalesced2PfPKf,"ax",@progbits
	.align	128
        .global         _Z19transposeCoalesced2PfPKf
        .type           _Z19transposeCoalesced2PfPKf,@function
        .size           _Z19transposeCoalesced2PfPKf,(.L_x_5 - _Z19transposeCoalesced2PfPKf)
        .other          _Z19transposeCoalesced2PfPKf,@"STO_CUDA_ENTRY STV_DEFAULT"
_Z19transposeCoalesced2PfPKf:
.text._Z19transposeCoalesced2PfPKf:
[----:B------:R-:W-:Y:S01]  /*0000*/  LDC R1, c[0x0][0x37c] ;  /* 0x0000df00ff017b82 */ /* 0x000fe20000000800 */
[----:B------:R-:W0:Y:S07]  /*0010*/  S2R R6, SR_CTAID.X ;  /* 0x0000000000067919 */ /* 0x000e2e0000002500 */
[----:B------:R-:W1:Y:S01]  /*0020*/  LDC R4, c[0x0][0x370] ;  /* 0x0000dc00ff047b82 */ /* 0x000e620000000800 */
[----:B------:R-:W2:Y:S01]  /*0030*/  LDCU.64 UR6, c[0x0][0x358] ;  /* 0x00006b00ff0677ac */ /* 0x000ea20008000a00 */
[----:B------:R-:W0:Y:S01]  /*0040*/  S2R R5, SR_TID.X ;  /* 0x0000000000057919 */ /* 0x000e220000002100 */
[----:B------:R-:W3:Y:S05]  /*0050*/  S2R R0, SR_CTAID.Y ;  /* 0x0000000000007919 */ /* 0x000eea0000002600 */
[----:B------:R-:W4:Y:S01]  /*0060*/  LDC.64 R2, c[0x0][0x388] ;  /* 0x0000e200ff027b82 */ /* 0x000f220000000a00 */
[----:B------:R-:W3:Y:S01]  /*0070*/  S2R R7, SR_TID.Y ;  /* 0x0000000000077919 */ /* 0x000ee20000002200 */
[----:B-1----:R-:W-:-:S02]  /*0080*/  SHF.L.U32 R8, R4, 0x5, RZ ;  /* 0x0000000504087819 */ /* 0x002fc400000006ff */
[----:B0-----:R-:W-:Y:S02]  /*0090*/  LEA R9, R6, R5, 0x5 ;  /* 0x0000000506097211 */ /* 0x001fe400078e28ff */
[----:B---3--:R-:W-:-:S05]  /*00a0*/  LEA R10, R0, R7, 0x5 ;  /* 0x00000007000a7211 */ /* 0x008fca00078e28ff */
[----:B------:R-:W-:-:S04]  /*00b0*/  IMAD R9, R10, R8, R9 ;  /* 0x000000080a097224 */ /* 0x000fc800078e0209 */
[--C-:B----4-:R-:W-:Y:S01]  /*00c0*/  IMAD.WIDE R10, R9, 0x4, R2.reuse ;  /* 0x00000004090a7825 */ /* 0x110fe200078e0202 */
[CC--:B------:R-:W-:Y:S02]  /*00d0*/  LEA R15, R4.reuse, R9.reuse, 0x9 ;  /* 0x00000009040f7211 */ /* 0x0c0fe400078e48ff */
[C---:B------:R-:W-:Y:S02]  /*00e0*/  LEA R13, R4.reuse, R9, 0x8 ;  /* 0x00000009040d7211 */ /* 0x040fe400078e40ff */
[----:B------:R-:W-:Y:S01]  /*00f0*/  LEA R17, R4, R15, 0x8 ;  /* 0x0000000f04117211 */ /* 0x000fe200078e40ff */
[--C-:B------:R-:W-:Y:S01]  /*0100*/  IMAD.WIDE R14, R15, 0x4, R2.reuse ;  /* 0x000000040f0e7825 */ /* 0x100fe200078e0202 */
[----:B--2---:R-:W2:Y:S03]  /*0110*/  LDG.E R10, desc[UR6][R10.64] ;  /* 0x000000060a0a7981 */ /* 0x004ea6000c1e1900 */
[----:B------:R-:W-:-:S02]  /*0120*/  IMAD.WIDE R12, R13, 0x4, R2 ;  /* 0x000000040d0c7825 */ /* 0x000fc400078e0202 */
[----:B------:R-:W3:Y:S02]  /*0130*/  LDG.E R14, desc[UR6][R14.64] ;  /* 0x000000060e0e7981 */ /* 0x000ee4000c1e1900 */
[----:B------:R-:W-:Y:S02]  /*0140*/  IMAD.WIDE R2, R17, 0x4, R2 ;  /* 0x0000000411027825 */ /* 0x000fe400078e0202 */
[----:B------:R-:W4:Y:S04]  /*0150*/  LDG.E R12, desc[UR6][R12.64] ;  /* 0x000000060c0c7981 */ /* 0x000f28000c1e1900 */
[----:B------:R0:W5:Y:S01]  /*0160*/  LDG.E R18, desc[UR6][R2.64] ;  /* 0x0000000602127981 */ /* 0x000162000c1e1900 */
[----:B------:R-:W1:Y:S01]  /*0170*/  S2UR UR5, SR_CgaCtaId ;  /* 0x00000000000579c3 */ /* 0x000e620000008800 */
[----:B------:R-:W-:-:S07]  /*0180*/  UMOV UR4, 0x400 ;  /* 0x0000040000047882 */ /* 0x000fce0000000000 */
[----:B0-----:R-:W0:Y:S01]  /*0190*/  LDC.64 R2, c[0x0][0x380] ;  /* 0x0000e000ff027b82 */ /* 0x001e220000000a00 */
[----:B-1----:R-:W-:-:S06]  /*01a0*/  ULEA UR4, UR5, UR4, 0x18 ;  /* 0x0000000405047291 */ /* 0x002fcc000f8ec0ff */
[----:B------:R-:W-:-:S05]  /*01b0*/  LEA R16, R5, UR4, 0x2 ;  /* 0x0000000405107c11 */ /* 0x000fca000f8e10ff */
[----:B------:R-:W-:Y:S01]  /*01c0*/  IMAD R9, R7, 0x84, R16 ;  /* 0x0000008407097824 */ /* 0x000fe200078e0210 */
[----:B------:R-:W-:-:S04]  /*01d0*/  LEA R16, R5, R16, 0x7 ;  /* 0x0000001005107211 */ /* 0x000fc800078e38ff */
[----:B------:R-:W-:Y:S02]  /*01e0*/  LEA R16, R7, R16, 0x2 ;  /* 0x0000001007107211 */ /* 0x000fe400078e10ff */
[----:B------:R-:W-:Y:S02]  /*01f0*/  LEA R5, R0, R5, 0x5 ;  /* 0x0000000500057211 */ /* 0x000fe400078e28ff */
[----:B------:R-:W-:-:S05]  /*0200*/  LEA R6, R6, R7, 0x5 ;  /* 0x0000000706067211 */ /* 0x000fca00078e28ff */
[----:B------:R-:W-:-:S05]  /*0210*/  IMAD R5, R8, R6, R5 ;  /* 0x0000000608057224 */ /* 0x000fca00078e0205 */
[CC--:B------:R-:W-:Y:S02]  /*0220*/  LEA R17, R4.reuse, R5.reuse, 0x9 ;  /* 0x0000000504117211 */ /* 0x0c0fe400078e48ff */
[C---:B------:R-:W-:Y:S02]  /*0230*/  LEA R7, R4.reuse, R5, 0x8 ;  /* 0x0000000504077211 */ /* 0x040fe400078e40ff */
[----:B------:R-:W-:Y:S01]  /*0240*/  LEA R21, R4, R17, 0x8 ;  /* 0x0000001104157211 */ /* 0x000fe200078e40ff */
[----:B0-----:R-:W-:-:S04]  /*0250*/  IMAD.WIDE R4, R5, 0x4, R2 ;  /* 0x0000000405047825 */ /* 0x001fc800078e0202 */
[--C-:B------:R-:W-:Y:S01]  /*0260*/  IMAD.WIDE R6, R7, 0x4, R2.reuse ;  /* 0x0000000407067825 */ /* 0x100fe200078e0202 */
[----:B--2---:R-:W-:Y:S04]  /*0270*/  STS [R9], R10 ;  /* 0x0000000a09007388 */ /* 0x004fe80000000800 */
[----:B---3--:R-:W-:Y:S04]  /*0280*/  STS [R9+0x840], R14 ;  /* 0x0008400e09007388 */ /* 0x008fe80000000800 */
[----:B----4-:R-:W-:Y:S04]  /*0290*/  STS [R9+0x420], R12 ;  /* 0x0004200c09007388 */ /* 0x010fe80000000800 */
[----:B-----5:R0:W-:Y:S01]  /*02a0*/  STS [R9+0xc60], R18 ;  /* 0x000c601209007388 */ /* 0x0201e20000000800 */
[----:B------:R-:W-:Y:S06]  /*02b0*/  BAR.SYNC.DEFER_BLOCKING 0x0 ;  /* 0x0000000000007b1d */ /* 0x000fec0000010000 */
[----:B------:R-:W1:Y:S04]  /*02c0*/  LDS R11, [R16] ;  /* 0x00000000100b7984 */ /* 0x000e680000000800 */
[----:B------:R-:W2:Y:S04]  /*02d0*/  LDS R13, [R16+0x20] ;  /* 0x00002000100d7984 */ /* 0x000ea80000000800 */
[----:B------:R-:W3:Y:S04]  /*02e0*/  LDS R15, [R16+0x40] ;  /* 0x00004000100f7984 */ /* 0x000ee80000000800 */
[----:B------:R-:W4:Y:S01]  /*02f0*/  LDS R19, [R16+0x60] ;  /* 0x0000600010137984 */ /* 0x000f220000000800 */
[----:B0-----:R-:W-:-:S04]  /*0300*/  IMAD.WIDE R8, R17, 0x4, R2 ;  /* 0x0000000411087825 */ /* 0x001fc800078e0202 */
[----:B------:R-:W-:Y:S01]  /*0310*/  IMAD.WIDE R2, R21, 0x4, R2 ;  /* 0x0000000415027825 */ /* 0x000fe200078e0202 */
[----:B-1----:R-:W-:Y:S04]  /*0320*/  STG.E desc[UR6][R4.64], R11 ;  /* 0x0000000b04007986 */ /* 0x002fe8000c101906 */
[----:B--2---:R-:W-:Y:S04]  /*0330*/  STG.E desc[UR6][R6.64], R13 ;  /* 0x0000000d06007986 */ /* 0x004fe8000c101906 */
[----:B---3--:R-:W-:Y:S04]  /*0340*/  STG.E desc[UR6][R8.64], R15 ;  /* 0x0000000f08007986 */ /* 0x008fe8000c101906 */
[----:B----4-:R-:W-:Y:S01]  /*0350*/  STG.E desc[UR6][R2.64], R19 ;  /* 0x0000001302007986 */ /* 0x010fe2000c101906 */
[----:B------:R-:W-:Y:S05]  /*0360*/  EXIT ;  /* 0x000000000000794d */ /* 0x000fea0003800000 */
.L_x_0:
[----:B------:R-:W-:-:S00]  /*0370*/  BRA `(.L_x_0) ;  /* 0xfffffffc00fc7947 */ /* 0x000fc0000383ffff */
[----:B------:R-:W-:-:S00]  /*0380*/  NOP ;  /* 0x0000000000007918 */ /* 0x000fc00000000000 */
[----:B------:R-:W-:-:S00]  /*0390*/  NOP ;  /* 0x0000000000007918 */ /* 0x000fc00000000000 */
[----:B------:R-:W-:-:S00]  /*03a0*/  NOP ;  /* 0x0000000000007918 */ /* 0x000fc00000000000 */
[----:B------:R-:W-:-:S00]  /*03b0*/  NOP ;  /* 0x0000000000007918 */ /* 0x000fc00000000000 */
[----:B------:R-:W-:-:S00]  /*03c0*/  NOP ;  /* 0x0000000000007918 */ /* 0x000fc00000000000 */
[----:B------:R-:W-:-:S00]  /*03d0*/  NOP ;  /* 0x0000000000007918 */ /* 0x000fc00000000000 */
[----:B------:R-:W-:-:S00]  /*03e0*/  NOP ;  /* 0x0000000000007918 */ /* 0x000fc00000000000 */
[----:B------:R-:W-:-:S00]  /*03f0*/  NOP ;  /* 0x0000000000007918 */ /* 0x000fc00000000000 */
.L_x_5:


//--------------------- .text._Z18transposeCoalescedPfPKf --------------------------
	.section	.text._Z18transposeCoalescedPfPKf,"ax",@progbits
	.align	128
        .global         _Z18transposeCoalescedPfPKf
        .type           _Z18transposeCoalescedPfPKf,@function
        .size           _Z18transposeCoalescedPfPKf,(.L_x_6 - _Z18transposeCoalescedPfPKf)
        .other          _Z18transposeCoalescedPfPKf,@"STO_CUDA_ENTRY STV_DEFAULT"
_Z18transposeCoalescedPfPKf:
.text._Z18transposeCoalescedPfPKf:
        /* <DEDUP_REMOVED lines=27> */
[----:B------:R-:W-:-:S04]  /*01b0*/  LEA R16, R5, UR4, 0x2 ;  /* 0x0000000405107c11 */ /* 0x000fc8000f8e10ff */
[----:B------:R-:W-:Y:S01]  /*01c0*/  LEA R9, R7, R16, 0x7 ;  /* 0x0000001007097211 */ /* 0x000fe200078e38ff */
[----:B------:R-:W-:-:S05]  /*01d0*/  IMAD R16, R5, 0x7c, R16 ;  /* 0x0000007c05107824 */ /* 0x000fca00078e0210 */
        /* <DEDUP_REMOVED lines=25> */
.L_x_1:
        /* <DEDUP_REMOVED lines=9> */
.L_x_6:


//--------------------- .text._Z14transposeNaivePfPKf --------------------------
	.section	.text._Z14transposeNaivePfPKf,"ax",@progbits
	.align	128
        .global         _Z14transposeNaivePfPKf
        .type           _Z14transposeNaivePfPKf,@function
        .size           _Z14transposeNaivePfPKf,(.L_x_7 - _Z14transposeNaivePfPKf)
        .other          _Z14transposeNaivePfPKf,@"STO_CUDA_ENTRY STV_DEFAULT"
_Z14transposeNaivePfPKf:
.text._Z14transposeNaivePfPKf:
[----:B------:R-:W-:Y:S01]  /*0000*/  LDC R1, c[0x0][0x37c] ;  /* 0x0000df00ff017b82 */ /* 0x000fe20000000800 */
[----:B------:R-:W0:Y:S07]  /*0010*/  S2R R0, SR_CTAID.X ;  /* 0x0000000000007919 */ /* 0x000e2e0000002500 */
[----:B------:R-:W1:Y:S01]  /*0020*/  LDC R12, c[0x0][0x370] ;  /* 0x0000dc00ff0c7b82 */ /* 0x000e620000000800 */
[----:B------:R-:W2:Y:S01]  /*0030*/  LDCU.64 UR4, c[0x0][0x358] ;  /* 0x00006b00ff0477ac */ /* 0x000ea20008000a00 */
[----:B------:R-:W0:Y:S01]  /*0040*/  S2R R5, SR_TID.X ;  /* 0x0000000000057919 */ /* 0x000e220000002100 */
[----:B------:R-:W3:Y:S05]  /*0050*/  S2R R9, SR_CTAID.Y ;  /* 0x0000000000097919 */ /* 0x000eea0000002600 */
[----:B------:R-:W4:Y:S01]  /*0060*/  LDC.64 R2, c[0x0][0x388] ;  /* 0x0000e200ff027b82 */ /* 0x000f220000000a00 */
[----:B------:R-:W3:Y:S07]  /*0070*/  S2R R4, SR_TID.Y ;  /* 0x0000000000047919 */ /* 0x000eee0000002200 */
[----:B------:R-:W5:Y:S01]  /*0080*/  LDC.64 R6, c[0x0][0x380] ;  /* 0x0000e000ff067b82 */ /* 0x000f620000000a00 */
[----:B-1----:R-:W-:-:S02]  /*0090*/  SHF.L.U32 R8, R12, 0x5, RZ ;  /* 0x000000050c087819 */ /* 0x002fc400000006ff */
[----:B0-----:R-:W-:Y:S02]  /*00a0*/  LEA R0, R0, R5, 0x5 ;  /* 0x0000000500007211 */ /* 0x001fe400078e28ff */
[----:B---3--:R-:W-:-:S05]  /*00b0*/  LEA R9, R9, R4, 0x5 ;  /* 0x0000000409097211 */ /* 0x008fca00078e28ff */
[----:B------:R-:W-:-:S04]  /*00c0*/  IMAD R11, R9, R8, R0 ;  /* 0x00000008090b7224 */ /* 0x000fc800078e0200 */
[----:B----4-:R-:W-:-:S06]  /*00d0*/  IMAD.WIDE R4, R11, 0x4, R2 ;  /* 0x000000040b047825 */ /* 0x010fcc00078e0202 */
[----:B--2---:R-:W2:Y:S01]  /*00e0*/  LDG.E R5, desc[UR4][R4.64] ;  /* 0x0000000404057981 */ /* 0x004ea2000c1e1900 */
[----:B------:R-:W-:Y:S01]  /*00f0*/  IMAD R9, R0, R8, R9 ;  /* 0x0000000800097224 */ /* 0x000fe200078e0209 */
[----:B------:R-:W-:-:S03]  /*0100*/  LEA R13, R12, R11, 0x8 ;  /* 0x0000000b0c0d7211 */ /* 0x000fc600078e40ff */
[----:B-----5:R-:W-:-:S04]  /*0110*/  IMAD.WIDE R6, R9, 0x4, R6 ;  /* 0x0000000409067825 */ /* 0x020fc800078e0206 */
[----:B------:R-:W-:Y:S01]  /*0120*/  IMAD.WIDE R8, R13, 0x4, R2 ;  /* 0x000000040d087825 */ /* 0x000fe200078e0202 */
[----:B--2---:R-:W-:Y:S05]  /*0130*/  STG.E desc[UR4][R6.64], R5 ;  /* 0x0000000506007986 */ /* 0x004fea000c101904 */
[----:B------:R-:W2:Y:S01]  /*0140*/  LDG.E R9, desc[UR4][R8.64] ;  /* 0x0000000408097981 */ /* 0x000ea2000c1e1900 */
[----:B------:R-:W-:-:S05]  /*0150*/  LEA R13, R12, R11, 0x9 ;  /* 0x0000000b0c0d7211 */ /* 0x000fca00078e48ff */
[--C-:B------:R-:W-:Y:S01]  /*0160*/  IMAD.WIDE R10, R13, 0x4, R2.reuse ;  /* 0x000000040d0a7825 */ /* 0x100fe200078e0202 */
[----:B------:R-:W-:Y:S01]  /*0170*/  LEA R13, R12, R13, 0x8 ;  /* 0x0000000d0c0d7211 */ /* 0x000fe200078e40ff */
[----:B--2---:R-:W-:Y:S04]  /*0180*/  STG.E desc[UR4][R6.64+0x20], R9 ;  /* 0x0000200906007986 */ /* 0x004fe8000c101904 */
[----:B------:R-:W2:Y:S01]  /*0190*/  LDG.E R11, desc[UR4][R10.64] ;  /* 0x000000040a0b7981 */ /* 0x000ea2000c1e1900 */
[----:B------:R-:W-:-:S03]  /*01a0*/  IMAD.WIDE R2, R13, 0x4, R2 ;  /* 0x000000040d027825 */ /* 0x000fc600078e0202 */
[----:B--2---:R-:W-:Y:S04]  /*01b0*/  STG.E desc[UR4][R6.64+0x40], R11 ;  /* 0x0000400b06007986 */ /* 0x004fe8000c101904 */
[----:B------:R-:W2:Y:S04]  /*01c0*/  LDG.E R3, desc[UR4][R2.64] ;  /* 0x0000000402037981 */ /* 0x000ea8000c1e1900 */
[----:B--2---:R-:W-:Y:S01]  /*01d0*/  STG.E desc[UR4][R6.64+0x60], R3 ;  /* 0x0000600306007986 */ /* 0x004fe2000c101904 */
[----:B------:R-:W-:Y:S05]  /*01e0*/  EXIT ;  /* 0x000000000000794d */ /* 0x000fea0003800000 */
.L_x_2:
        /* <DEDUP_REMOVED lines=9> */
.L_x_7:


//--------------------- .text._Z13copySharedMemPfPKf --------------------------
	.section	.text._Z13copySharedMemPfPKf,"ax",@progbits
	.align	128
        .global         _Z13copySharedMemPfPKf
        .type           _Z13copySharedMemPfPKf,@function
        .size           _Z13copySharedMemPfPKf,(.L_x_8 - _Z13copySharedMemPfPKf)
        .other          _Z13copySharedMemPfPKf,@"STO_CUDA_ENTRY STV_DEFAULT"
_Z13copySharedMemPfPKf:
.text._Z13copySharedMemPfPKf:
[----:B------:R-:W-:Y:S01]  /*0000*/  LDC R1, c[0x0][0x37c] ;  /* 0x0000df00ff017b82 */ /* 0x000fe20000000800 */
[----:B------:R-:W0:Y:S07]  /*0010*/  S2R R0, SR_CTAID.Y ;  /* 0x0000000000007919 */ /* 0x000e2e0000002600 */
[----:B------:R-:W1:Y:S01]  /*0020*/  LDC R6, c[0x0][0x370] ;  /* 0x0000dc00ff067b82 */ /* 0x000e620000000800 */
[----:B------:R-:W2:Y:S01]  /*0030*/  LDCU.64 UR6, c[0x0][0x358] ;  /* 0x00006b00ff0677ac */ /* 0x000ea20008000a00 */
[----:B------:R-:W0:Y:S01]  /*0040*/  S2R R12, SR_TID.Y ;  /* 0x00000000000c7919 */ /* 0x000e220000002200 */
[----:B------:R-:W3:Y:S05]  /*0050*/  S2R R2, SR_CTAID.X ;  /* 0x0000000000027919 */ /* 0x000eea0000002500 */
[----:B------:R-:W4:Y:S01]  /*0060*/  LDC.64 R4, c[0x0][0x388] ;  /* 0x0000e200ff047b82 */ /* 0x000f220000000a00 */
[----:B------:R-:W3:Y:S01]  /*0070*/  S2R R15, SR_TID.X ;  /* 0x00000000000f7919 */ /* 0x000ee20000002100 */
[----:B0-----:R-:W-:-:S05]  /*0080*/  LEA R0, R0, R12, 0x5 ;  /* 0x0000000c00007211 */ /* 0x001fca00078e28ff */
[----:B-1----:R-:W-:Y:S01]  /*0090*/  IMAD R3, R0, R6, RZ ;  /* 0x0000000600037224 */ /* 0x002fe200078e02ff */
[----:B---3--:R-:W-:-:S04]  /*00a0*/  LEA R0, R2, R15, 0x5 ;  /* 0x0000000f02007211 */ /* 0x008fc800078e28ff */
[----:B------:R-:W-:-:S04]  /*00b0*/  LEA R13, R3, R0, 0x5 ;  /* 0x00000000030d7211 */ /* 0x000fc800078e28ff */
[CC--:B------:R-:W-:Y:S02]  /*00c0*/  LEA R2, R6.reuse, R13.reuse, 0x9 ;  /* 0x0000000d06027211 */ /* 0x0c0fe400078e48ff */
[C---:B------:R-:W-:Y:S02]  /*00d0*/  LEA R3, R6.reuse, R13, 0x8 ;  /* 0x0000000d06037211 */ /* 0x040fe400078e40ff */
[----:B------:R-:W-:Y:S01]  /*00e0*/  LEA R0, R6, R2, 0x8 ;  /* 0x0000000206007211 */ /* 0x000fe200078e40ff */
[----:B----4-:R-:W-:-:S04]  /*00f0*/  IMAD.WIDE R6, R13, 0x4, R4 ;  /* 0x000000040d067825 */ /* 0x010fc800078e0204 */
[--C-:B------:R-:W-:Y:S02]  /*0100*/  IMAD.WIDE R8, R3, 0x4, R4.reuse ;  /* 0x0000000403087825 */ /* 0x100fe400078e0204 */
[----:B--2---:R-:W2:Y:S02]  /*0110*/  LDG.E R6, desc[UR6][R6.64] ;  /* 0x0000000606067981 */ /* 0x004ea4000c1e1900 */
[--C-:B------:R-:W-:Y:S02]  /*0120*/  IMAD.WIDE R10, R2, 0x4, R4.reuse ;  /* 0x00000004020a7825 */ /* 0x100fe400078e0204 */
[----:B------:R0:W3:Y:S02]  /*0130*/  LDG.E R14, desc[UR6][R8.64] ;  /* 0x00000006080e7981 */ /* 0x0000e4000c1e1900 */
[----:B------:R-:W-:Y:S02]  /*0140*/  IMAD.WIDE R4, R0, 0x4, R4 ;  /* 0x0000000400047825 */ /* 0x000fe400078e0204 */
[----:B------:R-:W4:Y:S04]  /*0150*/  LDG.E R10, desc[UR6][R10.64] ;  /* 0x000000060a0a7981 */ /* 0x000f28000c1e1900 */
[----:B------:R1:W5:Y:S01]  /*0160*/  LDG.E R16, desc[UR6][R4.64] ;  /* 0x0000000604107981 */ /* 0x000362000c1e1900 */
[----:B------:R-:W1:Y:S01]  /*0170*/  S2UR UR5, SR_CgaCtaId ;  /* 0x00000000000579c3 */ /* 0x000e620000008800 */
[----:B------:R-:W-:Y:S01]  /*0180*/  UMOV UR4, 0x400 ;  /* 0x0000040000047882 */ /* 0x000fe20000000000 */
[----:B------:R-:W-:-:S06]  /*0190*/  LEA R12, R12, R15, 0x5 ;  /* 0x0000000f0c0c7211 */ /* 0x000fcc00078e28ff */
[----:B0-----:R-:W0:Y:S01]  /*01a0*/  LDC.64 R8, c[0x0][0x380] ;  /* 0x0000e000ff087b82 */ /* 0x001e220000000a00 */
[----:B-1----:R-:W-:-:S06]  /*01b0*/  ULEA UR4, UR5, UR4, 0x18 ;  /* 0x0000000405047291 */ /* 0x002fcc000f8ec0ff */
[----:B------:R-:W-:Y:S01]  /*01c0*/  LEA R15, R12, UR4, 0x2 ;  /* 0x000000040c0f7c11 */ /* 0x000fe2000f8e10ff */
[----:B0-----:R-:W-:-:S04]  /*01d0*/  IMAD.WIDE R4, R13, 0x4, R8 ;  /* 0x000000040d047825 */ /* 0x001fc800078e0208 */
[----:B--2---:R0:W-:Y:S04]  /*01e0*/  STS [R15], R6 ;  /* 0x000000060f007388 */ /* 0x0041e80000000800 */
[----:B---3--:R-:W-:Y:S04]  /*01f0*/  STS [R15+0x400], R14 ;  /* 0x0004000e0f007388 */ /* 0x008fe80000000800 */
[----:B----4-:R-:W-:Y:S04]  /*0200*/  STS [R15+0x800], R10 ;  /* 0x0008000a0f007388 */ /* 0x010fe80000000800 */
[----:B-----5:R-:W-:Y:S01]  /*0210*/  STS [R15+0xc00], R16 ;  /* 0x000c00100f007388 */ /* 0x020fe20000000800 */
[----:B------:R-:W-:Y:S06]  /*0220*/  BAR.SYNC.DEFER_BLOCKING 0x0 ;  /* 0x0000000000007b1d */ /* 0x000fec0000010000 */
[----:B------:R-:W1:Y:S04]  /*0230*/  LDS R11, [R15] ;  /* 0x000000000f0b7984 */ /* 0x000e680000000800 */
[----:B------:R-:W2:Y:S04]  /*0240*/  LDS R17, [R15+0x400] ;  /* 0x000400000f117984 */ /* 0x000ea80000000800 */
[----:B------:R-:W3:Y:S04]  /*0250*/  LDS R19, [R15+0x800] ;  /* 0x000800000f137984 */ /* 0x000ee80000000800 */
[----:B------:R-:W4:Y:S01]  /*0260*/  LDS R21, [R15+0xc00] ;  /* 0x000c00000f157984 */ /* 0x000f220000000800 */
[----:B0-----:R-:W-:-:S04]  /*0270*/  IMAD.WIDE R6, R3, 0x4, R8 ;  /* 0x0000000403067825 */ /* 0x001fc800078e0208 */
[----:B------:R-:W-:-:S04]  /*0280*/  IMAD.WIDE R2, R2, 0x4, R8 ;  /* 0x0000000402027825 */ /* 0x000fc800078e0208 */
[----:B------:R-:W-:Y:S01]  /*0290*/  IMAD.WIDE R8, R0, 0x4, R8 ;  /* 0x0000000400087825 */ /* 0x000fe200078e0208 */
[----:B-1----:R-:W-:Y:S04]  /*02a0*/  STG.E desc[UR6][R4.64], R11 ;  /* 0x0000000b04007986 */ /* 0x002fe8000c101906 */
[----:B--2---:R-:W-:Y:S04]  /*02b0*/  STG.E desc[UR6][R6.64], R17 ;  /* 0x0000001106007986 */ /* 0x004fe8000c101906 */
[----:B---3--:R-:W-:Y:S04]  /*02c0*/  STG.E desc[UR6][R2.64], R19 ;  /* 0x0000001302007986 */ /* 0x008fe8000c101906 */
[----:B----4-:R-:W-:Y:S01]  /*02d0*/  STG.E desc[UR6][R8.64], R21 ;  /* 0x0000001508007986 */ /* 0x010fe2000c101906 */
[----:B------:R-:W-:Y:S05]  /*02e0*/  EXIT ;  /* 0x000000000000794d */ /* 0x000fea0003800000 */
.L_x_3:
        /* <DEDUP_REMOVED lines=9> */
.L_x_8:


//--------------------- .text._Z4copyPfPKf        --------------------------
	.section	.text._Z4copyPfPKf,"ax",@progbits
	.align	128
        .global         _Z4copyPfPKf
        .type           _Z4copyPfPKf,@function
        .size           _Z4copyPfPKf,(.L_x_9 - _Z4copyPfPKf)
        .other          _Z4copyPfPKf,@"STO_CUDA_ENTRY STV_DEFAULT"
_Z4copyPfPKf:
.text._Z4copyPfPKf:
        /* <DEDUP_REMOVED lines=11> */
[----:B------:R-:W-:Y:S02]  /*00b0*/  LEA R13, R5, R0, 0x5 ;  /* 0x00000000050d7211 */ /* 0x000fe400078e28ff */
[----:B------:R-:W0:Y:S03]  /*00c0*/  LDC.64 R4, c[0x0][0x380] ;  /* 0x0000e000ff047b82 */ /* 0x000e260000000a00 */
[----:B----4-:R-:W-:-:S05]  /*00d0*/  IMAD.WIDE R6, R13, 0x4, R2 ;  /* 0x000000040d067825 */ /* 0x010fca00078e0202 */
[----:B--2---:R-:W2:Y:S01]  /*00e0*/  LDG.E R17, desc[UR4][R6.64] ;  /* 0x0000000406117981 */ /* 0x004ea2000c1e1900 */
[----:B------:R-:W-:-:S05]  /*00f0*/  LEA R15, R16, R13, 0x8 ;  /* 0x0000000d100f7211 */ /* 0x000fca00078e40ff */
[----:B------:R-:W-:-:S04]  /*0100*/  IMAD.WIDE R10, R15, 0x4, R2 ;  /* 0x000000040f0a7825 */ /* 0x000fc800078e0202 */
[----:B0-----:R-:W-:-:S05]  /*0110*/  IMAD.WIDE R8, R13, 0x4, R4 ;  /* 0x000000040d087825 */ /* 0x001fca00078e0204 */
[----:B--2---:R-:W-:Y:S04]  /*0120*/  STG.E desc[UR4][R8.64], R17 ;  /* 0x0000001108007986 */ /* 0x004fe8000c101904 */
[----:B------:R-:W2:Y:S01]  /*0130*/  LDG.E R11, desc[UR4][R10.64] ;  /* 0x000000040a0b7981 */ /* 0x000ea2000c1e1900 */
[----:B------:R-:W-:Y:S01]  /*0140*/  LEA R19, R16, R13, 0x9 ;  /* 0x0000000d10137211 */ /* 0x000fe200078e48ff */
[----:B------:R-:W-:-:S04]  /*0150*/  IMAD.WIDE R12, R15, 0x4, R4 ;  /* 0x000000040f0c7825 */ /* 0x000fc800078e0204 */
[C---:B------:R-:W-:Y:S01]  /*0160*/  IMAD.WIDE R14, R19.reuse, 0x4, R2 ;  /* 0x00000004130e7825 */ /* 0x040fe200078e0202 */
[----:B------:R-:W-:Y:S01]  /*0170*/  LEA R21, R16, R19, 0x8 ;  /* 0x0000001310157211 */ /* 0x000fe200078e40ff */
[----:B--2---:R-:W-:Y:S04]  /*0180*/  STG.E desc[UR4][R12.64], R11 ;  /* 0x0000000b0c007986 */ /* 0x004fe8000c101904 */
[----:B------:R-:W2:Y:S01]  /*0190*/  LDG.E R15, desc[UR4][R14.64] ;  /* 0x000000040e0f7981 */ /* 0x000ea2000c1e1900 */
[----:B------:R-:W-:-:S04]  /*01a0*/  IMAD.WIDE R6, R19, 0x4, R4 ;  /* 0x0000000413067825 */ /* 0x000fc800078e0204 */
[C---:B------:R-:W-:Y:S01]  /*01b0*/  IMAD.WIDE R2, R21.reuse, 0x4, R2 ;  /* 0x0000000415027825 */ /* 0x040fe200078e0202 */
[----:B--2---:R-:W-:Y:S05]  /*01c0*/  STG.E desc[UR4][R6.64], R15 ;  /* 0x0000000f06007986 */ /* 0x004fea000c101904 */
[----:B------:R-:W2:Y:S01]  /*01d0*/  LDG.E R3, desc[UR4][R2.64] ;  /* 0x0000000402037981 */ /* 0x000ea2000c1e1900 */
[----:B------:R-:W-:-:S05]  /*01e0*/  IMAD.WIDE R4, R21, 0x4, R4 ;  /* 0x0000000415047825 */ /* 0x000fca00078e0204 */
[----:B--2---:R-:W-:Y:S01]  /*01f0*/  STG.E desc[UR4][R4.64], R3 ;  /* 0x0000000304007986 */ /* 0x004fe2000c101904 */
[----:B------:R-:W-:Y:S05]  /*0200*/  EXIT ;  /* 0x000000000000794d */ /* 0x000fea0003800000 */
.L_x_4:
        /* <DEDUP_REMOVED lines=15> */
.L_x_9:


//--------------------- .nv.shared._Z19transposeCoalesced2PfPKf --------------------------
	.section	.nv.shared._Z19transposeCoalesced2PfPKf,"aw",@nobits
	.sectionflags	@""
	.align	4
.nv.shared._Z19transposeCoalesced2PfPKf:
	.zero		5248


//--------------------- .nv.shared.reserved.0     --------------------------
	.section	.nv.shared.reserved.0,"aw",@nobits
	.weak		__nv_reservedSMEM_offset_0_alias
	.size		__nv_reservedSMEM_offset_0_alias, 0, 64
	.other		__nv_reservedSMEM_offset_0_alias,@"STO_CUDA_RESERVED_SHARED STV_DEFAULT"
__nv_reservedSMEM_offset_0_alias:
	.zero		0
	.zero		64


//--------------------- .nv.shared._Z18transposeCoalescedPfPKf --------------------------
	.section	.nv.shared._Z18transposeCoalescedPfPKf,"aw",@nobits
	.sectionflags	@""
	.align	4
.nv.shared._Z18transposeCoalescedPfPKf:
	.zero		5120


//--------------------- .nv.shared._Z13copySharedMemPfPKf --------------------------
	.section	.nv.shared._Z13copySharedMemPfPKf,"aw",@nobits
	.sectionflags	@""
	.align	4
.nv.shared._Z13copySharedMemPfPKf:
	.zero		5120


//--------------------- .nv.constant0._Z19transposeCoalesced2PfPKf --------------------------
	.section	.nv.constant0._Z19transposeCoalesced2PfPKf,"a",@progbits
	.sectionflags	@""
	.align	4
.nv.constant0._Z19transposeCoalesced2PfPKf:
	.zero		912


//--------------------- .nv.constant0._Z18transposeCoalescedPfPKf --------------------------
	.section	.nv.constant0._Z18transposeCoalescedPfPKf,"a",@progbits
	.sectionflags	@""
	.align	4
.nv.constant0._Z18transposeCoalescedPfPKf:
	.zero		912


//--------------------- .nv.constant0._Z14transposeNaivePfPKf --------------------------
	.section	.nv.constant0._Z14transposeNaivePfPKf,"a",@progbits
	.sectionflags	@""
	.align	4
.nv.constant0._Z14transposeNaivePfPKf:
	.zero		912


//--------------------- .nv.constant0._Z13copySharedMemPfPKf --------------------------
	.section	.nv.constant0._Z13copySharedMemPfPKf,"a",@progbits
	.sectionflags	@""
	.align	4
.nv.constant0._Z13copySharedMemPfPKf:
	.zero		912


//--------------------- .nv.constant0._Z4copyPfPKf --------------------------
	.section	.nv.constant0._Z4copyPfPKf,"a",@progbits
	.sectionflags	@""
	.align	4
.nv.constant0._Z4copyPfPKf:
	.zero		912


//--------------------- SYMBOLS --------------------------

	.type		.nv.reservedSmem.offset0,@object
	.size		.nv.reservedSmem.offset0,0x4
	.type		.nv.reservedSmem.cap,@object
	.size		.nv.reservedSmem.cap,0x4
